//
// Generated by NVIDIA NVVM Compiler
//
// Compiler Build ID: CL-36424714
// Cuda compilation tools, release 13.0, V13.0.88
// Based on NVVM 20.0.0
//

.version 9.0
.target sm_100
.address_size 64

	// .globl	_Z7kernel3PPdS_ii
// _ZZ7kernel3PPdS_iiE1w has been demoted

.visible .entry _Z7kernel3PPdS_ii(
	.param .u64 .ptr .align 1 _Z7kernel3PPdS_ii_param_0,
	.param .u64 .ptr .align 1 _Z7kernel3PPdS_ii_param_1,
	.param .u32 _Z7kernel3PPdS_ii_param_2,
	.param .u32 _Z7kernel3PPdS_ii_param_3
)
{
	.reg .pred 	%p<5>;
	.reg .b32 	%r<18>;
	.reg .b64 	%rd<18>;
	.reg .b64 	%fd<7>;
	// demoted variable
	.shared .align 8 .b8 _ZZ7kernel3PPdS_iiE1w[128];
	ld.param.u64 	%rd1, [_Z7kernel3PPdS_ii_param_0];
	ld.param.u64 	%rd2, [_Z7kernel3PPdS_ii_param_1];
	ld.param.u32 	%r5, [_Z7kernel3PPdS_ii_param_3];
	mov.u32 	%r6, %tid.x;
	mov.u32 	%r2, %ctaid.y;
	mov.u32 	%r3, %tid.y;
	mad.lo.s32 	%r4, %r2, %r2, %r3;
	setp.ne.s32 	%p1, %r3, 0;
	setp.gt.u32 	%p2, %r6, 15;
	or.pred  	%p3, %p1, %p2;
	@%p3 bra 	$L__BB0_2;
	cvta.to.global.u64 	%rd3, %rd2;
	mov.u32 	%r7, %ntid.y;
	mad.lo.s32 	%r8, %r2, %r7, %r6;
	mul.wide.u32 	%rd4, %r8, 8;
	add.s64 	%rd5, %rd3, %rd4;
	ld.global.f64 	%fd1, [%rd5];
	shl.b32 	%r9, %r6, 3;
	mov.u32 	%r10, _ZZ7kernel3PPdS_iiE1w;
	add.s32 	%r11, %r10, %r9;
	st.shared.f64 	[%r11], %fd1;
$L__BB0_2:
	bar.sync 	0;
	setp.eq.s32 	%p4, %r4, %r5;
	@%p4 bra 	$L__BB0_4;
	cvta.to.global.u64 	%rd6, %rd1;
	mul.wide.s32 	%rd7, %r4, 8;
	add.s64 	%rd8, %rd6, %rd7;
	ld.global.u64 	%rd9, [%rd8];
	cvta.to.global.u64 	%rd10, %rd9;
	mov.u32 	%r12, %ctaid.x;
	mov.u32 	%r13, %ntid.x;
	mad.lo.s32 	%r14, %r13, %r12, %r6;
	mul.wide.s32 	%rd11, %r14, 8;
	add.s64 	%rd12, %rd10, %rd11;
	ld.global.f64 	%fd2, [%rd12];
	shl.b32 	%r15, %r3, 3;
	mov.u32 	%r16, _ZZ7kernel3PPdS_iiE1w;
	add.s32 	%r17, %r16, %r15;
	ld.shared.f64 	%fd3, [%r17];
	mul.wide.s32 	%rd13, %r5, 8;
	add.s64 	%rd14, %rd6, %rd13;
	ld.global.u64 	%rd15, [%rd14];
	cvta.to.global.u64 	%rd16, %rd15;
	add.s64 	%rd17, %rd16, %rd11;
	ld.global.f64 	%fd4, [%rd17];
	mul.f64 	%fd5, %fd3, %fd4;
	sub.f64 	%fd6, %fd2, %fd5;
	st.global.f64 	[%rd12], %fd6;
$L__BB0_4:
	ret;

}


// ===== COMPILED SASS (sm_100) =====

	.target	sm_100

	.elftype	@"ET_EXEC"


//--------------------- .note.nv.tkinfo           --------------------------
	.section	.note.nv.tkinfo,"",@"SHT_NOTE"
	.sectionflags	@"SHF_NOTE_NV_TKINFO"
	.tkinfo
        /*0018*/ 	.word	0x00000002
        /*0030*/ 	.string	""
        /*0030*/ 	.string	"ptxas"
        /*0030*/ 	.string	"Cuda compilation tools, release 13.0, V13.0.88"
        /*0030*/ 	.string	"Build cuda_13.0.r13.0/compiler.36424714_0"
        /*0030*/ 	.string	"-arch sm_100 -m 64 "



//--------------------- .note.nv.cuinfo           --------------------------
	.section	.note.nv.cuinfo,"",@"SHT_NOTE"
	.sectionflags	@"SHF_NOTE_NV_CUINFO"
        /*0018*/ 	.short	0x0002
        /*001a*/ 	.short	0x0064
        /*001c*/ 	.short	0x0082
	.zero		2


//--------------------- .nv.info                  --------------------------
	.section	.nv.info,"",@"SHT_CUDA_INFO"
	.align	4


	//----- nvinfo : EIATTR_REGCOUNT
	.align		4
        /*0000*/ 	.byte	0x04, 0x2f
        /*0002*/ 	.short	(.L_1 - .L_0)
	.align		4
.L_0:
        /*0004*/ 	.word	index@(_Z7kernel3PPdS_ii)
        /*0008*/ 	.word	0x0000000e


	//----- nvinfo : EIATTR_FRAME_SIZE
	.align		4
.L_1:
        /*000c*/ 	.byte	0x04, 0x11
        /*000e*/ 	.short	(.L_3 - .L_2)
	.align		4
.L_2:
        /*0010*/ 	.word	index@(_Z7kernel3PPdS_ii)
        /*0014*/ 	.word	0x00000000


	//----- nvinfo : EIATTR_MIN_STACK_SIZE
	.align		4
.L_3:
        /*0018*/ 	.byte	0x04, 0x12
        /*001a*/ 	.short	(.L_5 - .L_4)
	.align		4
.L_4:
        /*001c*/ 	.word	index@(_Z7kernel3PPdS_ii)
        /*0020*/ 	.word	0x00000000
.L_5:


//--------------------- .nv.compat                --------------------------
	.section	.nv.compat,"",@"SHT_CUDA_COMPAT_INFO"
	.align	4
        /*0000*/ 	.byte	0x02, 0x09, 0x00, 0x00, 0x02, 0x02, 0x01, 0x00, 0x02, 0x05, 0x05, 0x00, 0x03, 0x07, 0x01, 0x01
        /*0010*/ 	.byte	0x02, 0x03, 0x00, 0x00, 0x02, 0x06, 0x01, 0x00, 0x04, 0x0b, 0x08, 0x00, 0x01, 0x00, 0x00, 0x00
        /*0020*/ 	.byte	0x00, 0x00, 0x00, 0x00


//--------------------- .nv.info._Z7kernel3PPdS_ii --------------------------
	.section	.nv.info._Z7kernel3PPdS_ii,"",@"SHT_CUDA_INFO"
	.sectionflags	@""
	.align	4


	//----- nvinfo : EIATTR_CUDA_API_VERSION
	.align		4
        /*0000*/ 	.byte	0x04, 0x37
        /*0002*/ 	.short	(.L_7 - .L_6)
.L_6:
        /*0004*/ 	.word	0x00000082


	//----- nvinfo : EIATTR_KPARAM_INFO
	.align		4
.L_7:
        /*0008*/ 	.byte	0x04, 0x17
        /*000a*/ 	.short	(.L_9 - .L_8)
.L_8:
        /*000c*/ 	.word	0x00000000
        /*0010*/ 	.short	0x0003
        /*0012*/ 	.short	0x0014
        /*0014*/ 	.byte	0x00, 0xf0, 0x11, 0x00


	//----- nvinfo : EIATTR_KPARAM_INFO
	.align		4
.L_9:
        /*0018*/ 	.byte	0x04, 0x17
        /*001a*/ 	.short	(.L_11 - .L_10)
.L_10:
        /*001c*/ 	.word	0x00000000
        /*0020*/ 	.short	0x0002
        /*0022*/ 	.short	0x0010
        /*0024*/ 	.byte	0x00, 0xf0, 0x11, 0x00


	//----- nvinfo : EIATTR_KPARAM_INFO
	.align		4
.L_11:
        /*0028*/ 	.byte	0x04, 0x17
        /*002a*/ 	.short	(.L_13 - .L_12)
.L_12:
        /*002c*/ 	.word	0x00000000
        /*0030*/ 	.short	0x0001
        /*0032*/ 	.short	0x0008
        /*0034*/ 	.byte	0x00, 0xf5, 0x21, 0x00


	//----- nvinfo : EIATTR_KPARAM_INFO
	.align		4
.L_13:
        /*0038*/ 	.byte	0x04, 0x17
        /*003a*/ 	.short	(.L_15 - .L_14)
.L_14:
        /*003c*/ 	.word	0x00000000
        /*0040*/ 	.short	0x0000
        /*0042*/ 	.short	0x0000
        /*0044*/ 	.byte	0x00, 0xf5, 0x21, 0x00


	//----- nvinfo : EIATTR_SPARSE_MMA_MASK
	.align		4
.L_15:
        /*0048*/ 	.byte	0x03, 0x50
        /*004a*/ 	.short	0x0000


	//----- nvinfo : EIATTR_MAXREG_COUNT
	.align		4
        /*004c*/ 	.byte	0x03, 0x1b
        /*004e*/ 	.short	0x00ff


	//----- nvinfo : EIATTR_NUM_BARRIERS
	.align		4
        /*0050*/ 	.byte	0x02, 0x4c
        /*0052*/ 	.byte	0x01
	.zero		1


	//----- nvinfo : EIATTR_MERCURY_ISA_VERSION
	.align		4
        /*0054*/ 	.byte	0x03, 0x5f
        /*0056*/ 	.short	0x0101


	//----- nvinfo : EIATTR_VRC_CTA_INIT_COUNT
	.align		4
        /*0058*/ 	.byte	0x02, 0x4a
	.zero		1
	.zero		1


	//----- nvinfo : EIATTR_EXIT_INSTR_OFFSETS
	.align		4
        /*005c*/ 	.byte	0x04, 0x1c
        /*005e*/ 	.short	(.L_17 - .L_16)


	//   ....[0]....
.L_16:
        /*0060*/ 	.word	0x00000180


	//   ....[1]....
        /*0064*/ 	.word	0x000002c0


	//----- nvinfo : EIATTR_CRS_STACK_SIZE
	.align		4
.L_17:
        /*0068*/ 	.byte	0x04, 0x1e
        /*006a*/ 	.short	(.L_19 - .L_18)
.L_18:
        /*006c*/ 	.word	0x00000000


	//----- nvinfo : EIATTR_CBANK_PARAM_SIZE
	.align		4
.L_19:
        /*0070*/ 	.byte	0x03, 0x19
        /*0072*/ 	.short	0x0018


	//----- nvinfo : EIATTR_PARAM_CBANK
	.align		4
        /*0074*/ 	.byte	0x04, 0x0a
        /*0076*/ 	.short	(.L_21 - .L_20)
	.align		4
.L_20:
        /*0078*/ 	.word	index@(.nv.constant0._Z7kernel3PPdS_ii)
        /*007c*/ 	.short	0x0380
        /*007e*/ 	.short	0x0018


	//----- nvinfo : EIATTR_SW_WAR
	.align		4
.L_21:
        /*0080*/ 	.byte	0x04, 0x36
        /*0082*/ 	.short	(.L_23 - .L_22)
.L_22:
        /*0084*/ 	.word	0x00000008
.L_23:


//--------------------- .nv.callgraph             --------------------------
	.section	.nv.callgraph,"",@"SHT_CUDA_CALLGRAPH"
	.align	4
	.sectionentsize	8
	.align		4
        /*0000*/ 	.word	0x00000000
	.align		4
        /*0004*/ 	.word	0xffffffff
	.align		4
        /*0008*/ 	.word	0x00000000
	.align		4
        /*000c*/ 	.word	0xfffffffe
	.align		4
        /*0010*/ 	.word	0x00000000
	.align		4
        /*0014*/ 	.word	0xfffffffd
	.align		4
        /*0018*/ 	.word	0x00000000
	.align		4
        /*001c*/ 	.word	0xfffffffc


//--------------------- .text._Z7kernel3PPdS_ii   --------------------------
	.section	.text._Z7kernel3PPdS_ii,"ax",@progbits
	.align	128
        .global         _Z7kernel3PPdS_ii
        .type           _Z7kernel3PPdS_ii,@function
        .size           _Z7kernel3PPdS_ii,(.L_x_3 - _Z7kernel3PPdS_ii)
        .other          _Z7kernel3PPdS_ii,@"STO_CUDA_ENTRY STV_DEFAULT"
_Z7kernel3PPdS_ii:
.text._Z7kernel3PPdS_ii:
[----:B------:R-:W-:Y:S01]  /*0000*/  LDC R1, c[0x0][0x37c] ;  /* 0x0000df00ff017b82 */ /* 0x000fe20000000800 */
[----:B------:R-:W0:Y:S07]  /*0010*/  S2R R11, SR_TID.X ;  /* 0x00000000000b7919 */ /* 0x000e2e0000002100 */
[----:B------:R-:W1:Y:S01]  /*0020*/  LDC R4, c[0x0][0x394] ;  /* 0x0000e500ff047b82 */ /* 0x000e620000000800 */
[----:B------:R-:W2:Y:S01]  /*0030*/  LDCU.64 UR6, c[0x0][0x358] ;  /* 0x00006b00ff0677ac */ /* 0x000ea20008000a00 */
[----:B------:R-:W-:Y:S01]  /*0040*/  BSSY.RECONVERGENT B0, `(.L_x_0) ;  /* 0x0000012000007945 */ /* 0x000fe20003800200 */
[----:B------:R-:W3:Y:S01]  /*0050*/  S2R R0, SR_TID.Y ;  /* 0x0000000000007919 */ /* 0x000ee20000002200 */
[----:B------:R-:W4:Y:S01]  /*0060*/  S2R R7, SR_CTAID.Y ;  /* 0x0000000000077919 */ /* 0x000f220000002600 */
[----:B0-----:R-:W-:-:S04]  /*0070*/  ISETP.GT.U32.AND P0, PT, R11, 0xf, PT ;  /* 0x0000000f0b00780c */ /* 0x001fc80003f04070 */
[----:B---3--:R-:W-:Y:S01]  /*0080*/  ISETP.NE.OR P0, PT, R0, RZ, P0 ;  /* 0x000000ff0000720c */ /* 0x008fe20000705670 */
[----:B----4-:R-:W-:-:S05]  /*0090*/  IMAD R5, R7, R7, R0 ;  /* 0x0000000707057224 */ /* 0x010fca00078e0200 */
[----:B-1----:R-:W-:-:S07]  /*00a0*/  ISETP.NE.AND P1, PT, R5, R4, PT ;  /* 0x000000040500720c */ /* 0x002fce0003f25270 */
[----:B--2---:R-:W-:Y:S06]  /*00b0*/  @P0 BRA `(.L_x_1) ;  /* 0x0000000000280947 */ /* 0x004fec0003800000 */
[----:B------:R-:W0:Y:S01]  /*00c0*/  LDC.64 R2, c[0x0][0x388] ;  /* 0x0000e200ff027b82 */ /* 0x000e220000000a00 */
[----:B------:R-:W1:Y:S02]  /*00d0*/  LDCU UR4, c[0x0][0x364] ;  /* 0x00006c80ff0477ac */ /* 0x000e640008000800 */
[----:B-1----:R-:W-:-:S04]  /*00e0*/  IMAD R7, R7, UR4, R11 ;  /* 0x0000000407077c24 */ /* 0x002fc8000f8e020b */
[----:B0-----:R-:W-:-:S06]  /*00f0*/  IMAD.WIDE.U32 R2, R7, 0x8, R2 ;  /* 0x0000000807027825 */ /* 0x001fcc00078e0002 */
[----:B------:R-:W2:Y:S01]  /*0100*/  LDG.E.64 R2, desc[UR6][R2.64] ;  /* 0x0000000602027981 */ /* 0x000ea2000c1e1b00 */
[----:B------:R-:W0:Y:S01]  /*0110*/  S2UR UR5, SR_CgaCtaId ;  /* 0x00000000000579c3 */ /* 0x000e220000008800 */
[----:B------:R-:W-:Y:S02]  /*0120*/  UMOV UR4, 0x400 ;  /* 0x0000040000047882 */ /* 0x000fe40000000000 */
[----:B0-----:R-:W-:-:S06]  /*0130*/  ULEA UR4, UR5, UR4, 0x18 ;  /* 0x0000000405047291 */ /* 0x001fcc000f8ec0ff */
[----:B------:R-:W-:-:S05]  /*0140*/  LEA R7, R11, UR4, 0x3 ;  /* 0x000000040b077c11 */ /* 0x000fca000f8e18ff */
[----:B--2---:R0:W-:Y:S02]  /*0150*/  STS.64 [R7], R2 ;  /* 0x0000000207007388 */ /* 0x0041e40000000a00 */
.L_x_1:
[----:B------:R-:W-:Y:S05]  /*0160*/  BSYNC.RECONVERGENT B0 ;  /* 0x0000000000007941 */ /* 0x000fea0003800200 */
.L_x_0:
[----:B------:R-:W-:Y:S06]  /*0170*/  BAR.SYNC.DEFER_BLOCKING 0x0 ;  /* 0x0000000000007b1d */ /* 0x000fec0000010000 */
[----:B------:R-:W-:Y:S05]  /*0180*/  @!P1 EXIT ;  /* 0x000000000000994d */ /* 0x000fea0003800000 */
[----:B------:R-:W0:Y:S02]  /*0190*/  LDC.64 R8, c[0x0][0x380] ;  /* 0x0000e000ff087b82 */ /* 0x000e240000000a00 */
[----:B0-----:R-:W-:-:S04]  /*01a0*/  IMAD.WIDE R2, R5, 0x8, R8 ;  /* 0x0000000805027825 */ /* 0x001fc800078e0208 */
[----:B------:R-:W-:Y:S02]  /*01b0*/  IMAD.WIDE R8, R4, 0x8, R8 ;  /* 0x0000000804087825 */ /* 0x000fe400078e0208 */
[----:B------:R-:W2:Y:S04]  /*01c0*/  LDG.E.64 R2, desc[UR6][R2.64] ;  /* 0x0000000602027981 */ /* 0x000ea8000c1e1b00 */
[----:B------:R-:W3:Y:S01]  /*01d0*/  LDG.E.64 R8, desc[UR6][R8.64] ;  /* 0x0000000608087981 */ /* 0x000ee2000c1e1b00 */
[----:B------:R-:W0:Y:S08]  /*01e0*/  S2UR UR4, SR_CTAID.X ;  /* 0x00000000000479c3 */ /* 0x000e300000002500 */
[----:B------:R-:W0:Y:S02]  /*01f0*/  LDC R4, c[0x0][0x360] ;  /* 0x0000d800ff047b82 */ /* 0x000e240000000800 */
[----:B0-----:R-:W-:-:S06]  /*0200*/  IMAD R11, R4, UR4, R11 ;  /* 0x00000004040b7c24 */ /* 0x001fcc000f8e020b */
[----:B------:R-:W0:Y:S01]  /*0210*/  S2UR UR5, SR_CgaCtaId ;  /* 0x00000000000579c3 */ /* 0x000e220000008800 */
[----:B------:R-:W-:Y:S01]  /*0220*/  UMOV UR4, 0x400 ;  /* 0x0000040000047882 */ /* 0x000fe20000000000 */
[----:B--2---:R-:W-:-:S04]  /*0230*/  IMAD.WIDE R4, R11, 0x8, R2 ;  /* 0x000000080b047825 */ /* 0x004fc800078e0202 */
[----:B---3--:R-:W-:Y:S01]  /*0240*/  IMAD.WIDE R10, R11, 0x8, R8 ;  /* 0x000000080b0a7825 */ /* 0x008fe200078e0208 */
[----:B------:R-:W2:Y:S05]  /*0250*/  LDG.E.64 R6, desc[UR6][R4.64] ;  /* 0x0000000604067981 */ /* 0x000eaa000c1e1b00 */
[----:B------:R-:W2:Y:S01]  /*0260*/  LDG.E.64 R10, desc[UR6][R10.64] ;  /* 0x000000060a0a7981 */ /* 0x000ea2000c1e1b00 */
[----:B0-----:R-:W-:-:S06]  /*0270*/  ULEA UR4, UR5, UR4, 0x18 ;  /* 0x0000000405047291 */ /* 0x001fcc000f8ec0ff */
[----:B------:R-:W-:-:S05]  /*0280*/  LEA R0, R0, UR4, 0x3 ;  /* 0x0000000400007c11 */ /* 0x000fca000f8e18ff */
[----:B------:R-:W2:Y:S02]  /*0290*/  LDS.64 R2, [R0] ;  /* 0x0000000000027984 */ /* 0x000ea40000000a00 */
[----:B--2---:R-:W-:-:S07]  /*02a0*/  DFMA R2, -R2, R10, R6 ;  /* 0x0000000a0202722b */ /* 0x004fce0000000106 */
[----:B------:R-:W-:Y:S01]  /*02b0*/  STG.E.64 desc[UR6][R4.64], R2 ;  /* 0x0000000204007986 */ /* 0x000fe2000c101b06 */
[----:B------:R-:W-:Y:S05]  /*02c0*/  EXIT ;  /* 0x000000000000794d */ /* 0x000fea0003800000 */
.L_x_2:
[----:B------:R-:W-:-:S00]  /*02d0*/  BRA `(.L_x_2) ;  /* 0xfffffffc00fc7947 */ /* 0x000fc0000383ffff */
[----:B------:R-:W-:-:S00]  /*02e0*/  NOP ;  /* 0x0000000000007918 */ /* 0x000fc00000000000 */
        /* <DEDUP_REMOVED lines=9> */
.L_x_3:


//--------------------- .nv.shared._Z7kernel3PPdS_ii --------------------------
	.section	.nv.shared._Z7kernel3PPdS_ii,"aw",@nobits
	.sectionflags	@""
	.align	8
.nv.shared._Z7kernel3PPdS_ii:
	.zero		1152


//--------------------- .nv.shared.reserved.0     --------------------------
	.section	.nv.shared.reserved.0,"aw",@nobits
	.weak		__nv_reservedSMEM_offset_0_alias
	.size		__nv_reservedSMEM_offset_0_alias, 0, 64
	.other		__nv_reservedSMEM_offset_0_alias,@"STO_CUDA_RESERVED_SHARED STV_DEFAULT"
__nv_reservedSMEM_offset_0_alias:
	.zero		0
	.zero		64


//--------------------- .nv.constant0._Z7kernel3PPdS_ii --------------------------
	.section	.nv.constant0._Z7kernel3PPdS_ii,"a",@progbits
	.sectionflags	@""
	.align	4
.nv.constant0._Z7kernel3PPdS_ii:
	.zero		920


//--------------------- SYMBOLS --------------------------

	.type		.nv.reservedSmem.offset0,@object
	.size		.nv.reservedSmem.offset0,0x4
	.type		.nv.reservedSmem.cap,@object
	.size		.nv.reservedSmem.cap,0x4
